//
// Generated by NVIDIA NVVM Compiler
//
// Compiler Build ID: CL-36424714
// Cuda compilation tools, release 13.0, V13.0.88
// Based on NVVM 20.0.0
//

.version 9.0
.target sm_100
.address_size 64

	// .globl	_Z10testKerneli
.extern .func  (.param .b32 func_retval0) vprintf
(
	.param .b64 vprintf_param_0,
	.param .b64 vprintf_param_1
)
;
.global .align 1 .b8 $str[24] = {91, 37, 100, 44, 32, 37, 100, 93, 58, 9, 9, 86, 97, 108, 117, 101, 32, 105, 115, 58, 37, 100, 10};

.visible .entry _Z10testKerneli(
	.param .u32 _Z10testKerneli_param_0
)
{
	.local .align 8 .b8 	__local_depot0[16];
	.reg .b64 	%SP;
	.reg .b64 	%SPL;
	.reg .b32 	%r<15>;
	.reg .b64 	%rd<5>;

	mov.u64 	%SPL, __local_depot0;
	cvta.local.u64 	%SP, %SPL;
	ld.param.u32 	%r1, [_Z10testKerneli_param_0];
	add.u64 	%rd1, %SP, 0;
	add.u64 	%rd2, %SPL, 0;
	mov.u32 	%r2, %ctaid.y;
	mov.u32 	%r3, %nctaid.x;
	mov.u32 	%r4, %ctaid.x;
	mad.lo.s32 	%r5, %r2, %r3, %r4;
	mov.u32 	%r6, %tid.z;
	mov.u32 	%r7, %ntid.x;
	mov.u32 	%r8, %ntid.y;
	mov.u32 	%r9, %tid.y;
	mov.u32 	%r10, %tid.x;
	mad.lo.s32 	%r11, %r8, %r6, %r9;
	mad.lo.s32 	%r12, %r11, %r7, %r10;
	st.local.v2.u32 	[%rd2], {%r5, %r12};
	st.local.u32 	[%rd2+8], %r1;
	mov.u64 	%rd3, $str;
	cvta.global.u64 	%rd4, %rd3;
	{ // callseq 0, 0
	.param .b64 param0;
	st.param.b64 	[param0], %rd4;
	.param .b64 param1;
	st.param.b64 	[param1], %rd1;
	.param .b32 retval0;
	call.uni (retval0), 
	vprintf, 
	(
	param0, 
	param1
	);
	ld.param.b32 	%r13, [retval0];
	} // callseq 0
	ret;

}


// ===== COMPILED SASS (sm_100) =====

	.target	sm_100

	.elftype	@"ET_EXEC"


//--------------------- .note.nv.tkinfo           --------------------------
	.section	.note.nv.tkinfo,"",@"SHT_NOTE"
	.sectionflags	@"SHF_NOTE_NV_TKINFO"
	.tkinfo
        /*0018*/ 	.word	0x00000002
        /*0030*/ 	.string	""
        /*0030*/ 	.string	"ptxas"
        /*0030*/ 	.string	"Cuda compilation tools, release 13.0, V13.0.88"
        /*0030*/ 	.string	"Build cuda_13.0.r13.0/compiler.36424714_0"
        /*0030*/ 	.string	"-arch sm_100 -m 64 "



//--------------------- .note.nv.cuinfo           --------------------------
	.section	.note.nv.cuinfo,"",@"SHT_NOTE"
	.sectionflags	@"SHF_NOTE_NV_CUINFO"
        /*0018*/ 	.short	0x0002
        /*001a*/ 	.short	0x0064
        /*001c*/ 	.short	0x0082
	.zero		2


//--------------------- .nv.info                  --------------------------
	.section	.nv.info,"",@"SHT_CUDA_INFO"
	.align	4


	//----- nvinfo : EIATTR_REGCOUNT
	.align		4
        /*0000*/ 	.byte	0x04, 0x2f
        /*0002*/ 	.short	(.L_2 - .L_1)
	.align		4
.L_1:
        /*0004*/ 	.word	index@(_Z10testKerneli)
        /*0008*/ 	.word	0x00000018


	//----- nvinfo : EIATTR_FRAME_SIZE
	.align		4
.L_2:
        /*000c*/ 	.byte	0x04, 0x11
        /*000e*/ 	.short	(.L_4 - .L_3)
	.align		4
.L_3:
        /*0010*/ 	.word	index@(_Z10testKerneli)
        /*0014*/ 	.word	0x00000010


	//----- nvinfo : EIATTR_MIN_STACK_SIZE
	.align		4
.L_4:
        /*0018*/ 	.byte	0x04, 0x12
        /*001a*/ 	.short	(.L_6 - .L_5)
	.align		4
.L_5:
        /*001c*/ 	.word	index@(_Z10testKerneli)
        /*0020*/ 	.word	0x00000010
.L_6:


//--------------------- .nv.compat                --------------------------
	.section	.nv.compat,"",@"SHT_CUDA_COMPAT_INFO"
	.align	4
        /*0000*/ 	.byte	0x02, 0x09, 0x00, 0x00, 0x02, 0x02, 0x01, 0x00, 0x02, 0x05, 0x05, 0x00, 0x03, 0x07, 0x01, 0x01
        /*0010*/ 	.byte	0x02, 0x03, 0x00, 0x00, 0x02, 0x06, 0x01, 0x00, 0x04, 0x0b, 0x08, 0x00, 0x09, 0x00, 0x00, 0x00
        /*0020*/ 	.byte	0x00, 0x00, 0x00, 0x00


//--------------------- .nv.info._Z10testKerneli  --------------------------
	.section	.nv.info._Z10testKerneli,"",@"SHT_CUDA_INFO"
	.sectionflags	@""
	.align	4


	//----- nvinfo : EIATTR_CUDA_API_VERSION
	.align		4
        /*0000*/ 	.byte	0x04, 0x37
        /*0002*/ 	.short	(.L_8 - .L_7)
.L_7:
        /*0004*/ 	.word	0x00000082


	//----- nvinfo : EIATTR_KPARAM_INFO
	.align		4
.L_8:
        /*0008*/ 	.byte	0x04, 0x17
        /*000a*/ 	.short	(.L_10 - .L_9)
.L_9:
        /*000c*/ 	.word	0x00000000
        /*0010*/ 	.short	0x0000
        /*0012*/ 	.short	0x0000
        /*0014*/ 	.byte	0x00, 0xf0, 0x11, 0x00


	//----- nvinfo : EIATTR_SPARSE_MMA_MASK
	.align		4
.L_10:
        /*0018*/ 	.byte	0x03, 0x50
        /*001a*/ 	.short	0x0000


	//----- nvinfo : EIATTR_MAXREG_COUNT
	.align		4
        /*001c*/ 	.byte	0x03, 0x1b
        /*001e*/ 	.short	0x00ff


	//----- nvinfo : EIATTR_EXTERNS
	.align		4
        /*0020*/ 	.byte	0x04, 0x0f
        /*0022*/ 	.short	(.L_12 - .L_11)


	//   ....[0]....
	.align		4
.L_11:
        /*0024*/ 	.word	index@(vprintf)


	//----- nvinfo : EIATTR_MERCURY_ISA_VERSION
	.align		4
.L_12:
        /*0028*/ 	.byte	0x03, 0x5f
        /*002a*/ 	.short	0x0101


	//----- nvinfo : EIATTR_VRC_CTA_INIT_COUNT
	.align		4
        /*002c*/ 	.byte	0x02, 0x4a
	.zero		1
	.zero		1


	//----- nvinfo : EIATTR_SYSCALL_OFFSETS
	.align		4
        /*0030*/ 	.byte	0x04, 0x46
        /*0032*/ 	.short	(.L_14 - .L_13)


	//   ....[0]....
.L_13:
        /*0034*/ 	.word	0x000001a0


	//----- nvinfo : EIATTR_EXIT_INSTR_OFFSETS
	.align		4
.L_14:
        /*0038*/ 	.byte	0x04, 0x1c
        /*003a*/ 	.short	(.L_16 - .L_15)


	//   ....[0]....
.L_15:
        /*003c*/ 	.word	0x000001b0


	//----- nvinfo : EIATTR_CBANK_PARAM_SIZE
	.align		4
.L_16:
        /*0040*/ 	.byte	0x03, 0x19
        /*0042*/ 	.short	0x0004


	//----- nvinfo : EIATTR_PARAM_CBANK
	.align		4
        /*0044*/ 	.byte	0x04, 0x0a
        /*0046*/ 	.short	(.L_18 - .L_17)
	.align		4
.L_17:
        /*0048*/ 	.word	index@(.nv.constant0._Z10testKerneli)
        /*004c*/ 	.short	0x0380
        /*004e*/ 	.short	0x0004


	//----- nvinfo : EIATTR_SW_WAR
	.align		4
.L_18:
        /*0050*/ 	.byte	0x04, 0x36
        /*0052*/ 	.short	(.L_20 - .L_19)
.L_19:
        /*0054*/ 	.word	0x00000008
.L_20:


//--------------------- .nv.callgraph             --------------------------
	.section	.nv.callgraph,"",@"SHT_CUDA_CALLGRAPH"
	.align	4
	.sectionentsize	8
	.align		4
        /*0000*/ 	.word	0x00000000
	.align		4
        /*0004*/ 	.word	0xffffffff
	.align		4
        /*0008*/ 	.word	index@(_Z10testKerneli)
	.align		4
        /*000c*/ 	.word	index@(vprintf)
	.align		4
        /*0010*/ 	.word	0x00000000
	.align		4
        /*0014*/ 	.word	0xfffffffe
	.align		4
        /*0018*/ 	.word	0x00000000
	.align		4
        /*001c*/ 	.word	0xfffffffd
	.align		4
        /*0020*/ 	.word	0x00000000
	.align		4
        /*0024*/ 	.word	0xfffffffc


//--------------------- .nv.constant4             --------------------------
	.section	.nv.constant4,"a",@progbits
	.align	8
	.align		8
.nv.constant4:
        /*0000*/ 	.dword	vprintf
	.align		8
        /*0008*/ 	.dword	$str


//--------------------- .text._Z10testKerneli     --------------------------
	.section	.text._Z10testKerneli,"ax",@progbits
	.align	128
        .global         _Z10testKerneli
        .type           _Z10testKerneli,@function
        .size           _Z10testKerneli,(.L_x_2 - _Z10testKerneli)
        .other          _Z10testKerneli,@"STO_CUDA_ENTRY STV_DEFAULT"
_Z10testKerneli:
.text._Z10testKerneli:
[----:B------:R-:W0:Y:S01]  /*0000*/  LDC R1, c[0x0][0x37c] ;  /* 0x0000df00ff017b82 */ /* 0x000e220000000800 */
[----:B------:R-:W1:Y:S01]  /*0010*/  S2R R3, SR_TID.Z ;  /* 0x0000000000037919 */ /* 0x000e620000002300 */
[----:B------:R-:W2:Y:S06]  /*0020*/  LDCU UR5, c[0x0][0x2fc] ;  /* 0x00005f80ff0577ac */ /* 0x000eac0008000800 */
[----:B------:R-:W3:Y:S01]  /*0030*/  LDC R2, c[0x0][0x370] ;  /* 0x0000dc00ff027b82 */ /* 0x000ee20000000800 */
[----:B0-----:R-:W-:Y:S01]  /*0040*/  VIADD R1, R1, 0xfffffff0 ;  /* 0xfffffff001017836 */ /* 0x001fe20000000000 */
[----:B------:R-:W1:Y:S01]  /*0050*/  S2R R0, SR_TID.Y ;  /* 0x0000000000007919 */ /* 0x000e620000002200 */
[----:B------:R-:W0:Y:S01]  /*0060*/  LDCU UR6, c[0x0][0x360] ;  /* 0x00006c00ff0677ac */ /* 0x000e220008000800 */
[----:B------:R-:W3:Y:S01]  /*0070*/  S2R R5, SR_CTAID.X ;  /* 0x0000000000057919 */ /* 0x000ee20000002500 */
[----:B------:R-:W1:Y:S03]  /*0080*/  LDCU UR7, c[0x0][0x364] ;  /* 0x00006c80ff0777ac */ /* 0x000e660008000800 */
[----:B------:R-:W3:Y:S01]  /*0090*/  S2UR UR4, SR_CTAID.Y ;  /* 0x00000000000479c3 */ /* 0x000ee20000002600 */
[----:B------:R-:W0:Y:S07]  /*00a0*/  S2R R4, SR_TID.X ;  /* 0x0000000000047919 */ /* 0x000e2e0000002100 */
[----:B------:R-:W4:Y:S01]  /*00b0*/  LDC R10, c[0x0][0x380] ;  /* 0x0000e000ff0a7b82 */ /* 0x000f220000000800 */
[----:B-1----:R-:W-:Y:S01]  /*00c0*/  IMAD R3, R3, UR7, R0 ;  /* 0x0000000703037c24 */ /* 0x002fe2000f8e0200 */
[----:B------:R-:W-:Y:S01]  /*00d0*/  MOV R0, 0x0 ;  /* 0x0000000000007802 */ /* 0x000fe20000000f00 */
[----:B---3--:R-:W-:Y:S01]  /*00e0*/  IMAD R2, R2, UR4, R5 ;  /* 0x0000000402027c24 */ /* 0x008fe2000f8e0205 */
[----:B------:R-:W1:Y:S01]  /*00f0*/  LDCU UR4, c[0x0][0x2f8] ;  /* 0x00005f00ff0477ac */ /* 0x000e620008000800 */
[----:B----4-:R3:W-:Y:S03]  /*0100*/  STL [R1+0x8], R10 ;  /* 0x0000080a01007387 */ /* 0x0107e60000100800 */
[----:B------:R3:W4:Y:S01]  /*0110*/  LDC.64 R8, c[0x4][R0] ;  /* 0x0100000000087b82 */ /* 0x0007220000000a00 */
[----:B0-----:R-:W-:Y:S01]  /*0120*/  IMAD R3, R3, UR6, R4 ;  /* 0x0000000603037c24 */ /* 0x001fe2000f8e0204 */
[----:B------:R-:W0:Y:S04]  /*0130*/  LDCU.64 UR6, c[0x4][0x8] ;  /* 0x01000100ff0677ac */ /* 0x000e280008000a00 */
[----:B------:R3:W-:Y:S01]  /*0140*/  STL.64 [R1], R2 ;  /* 0x0000000201007387 */ /* 0x0007e20000100a00 */
[----:B-1----:R-:W-:Y:S01]  /*0150*/  IADD3 R6, P0, PT, R1, UR4, RZ ;  /* 0x0000000401067c10 */ /* 0x002fe2000ff1e0ff */
[----:B0-----:R-:W-:Y:S01]  /*0160*/  IMAD.U32 R4, RZ, RZ, UR6 ;  /* 0x00000006ff047e24 */ /* 0x001fe2000f8e00ff */
[----:B------:R-:W-:-:S02]  /*0170*/  MOV R5, UR7 ;  /* 0x0000000700057c02 */ /* 0x000fc40008000f00 */
[----:B--23--:R-:W-:-:S09]  /*0180*/  IADD3.X R7, PT, PT, RZ, UR5, RZ, P0, !PT ;  /* 0x00000005ff077c10 */ /* 0x00cfd200087fe4ff */
[----:B------:R-:W-:-:S07]  /*0190*/  LEPC R20, `(.L_x_0) ;  /* 0x000000001014794e */ /* 0x000fce0000000000 */
[----:B----4-:R-:W-:Y:S05]  /*01a0*/  CALL.ABS.NOINC R8 ;  /* 0x0000000008007343 */ /* 0x010fea0003c00000 */
.L_x_0:
[----:B------:R-:W-:Y:S05]  /*01b0*/  EXIT ;  /* 0x000000000000794d */ /* 0x000fea0003800000 */
.L_x_1:
[----:B------:R-:W-:-:S00]  /*01c0*/  BRA `(.L_x_1) ;  /* 0xfffffffc00fc7947 */ /* 0x000fc0000383ffff */
[----:B------:R-:W-:-:S00]  /*01d0*/  NOP ;  /* 0x0000000000007918 */ /* 0x000fc00000000000 */
        /* <DEDUP_REMOVED lines=10> */
.L_x_2:


//--------------------- .nv.global.init           --------------------------
	.section	.nv.global.init,"aw",@progbits
.nv.global.init:
	.type		$str,@object
	.size		$str,(.L_0 - $str)
$str:
        /*0000*/ 	.byte	0x5b, 0x25, 0x64, 0x2c, 0x20, 0x25, 0x64, 0x5d, 0x3a, 0x09, 0x09, 0x56, 0x61, 0x6c, 0x75, 0x65
        /*0010*/ 	.byte	0x20, 0x69, 0x73, 0x3a, 0x25, 0x64, 0x0a, 0x00
.L_0:


//--------------------- .nv.shared.reserved.0     --------------------------
	.section	.nv.shared.reserved.0,"aw",@nobits
	.weak		__nv_reservedSMEM_offset_0_alias
	.size		__nv_reservedSMEM_offset_0_alias, 0, 64
	.other		__nv_reservedSMEM_offset_0_alias,@"STO_CUDA_RESERVED_SHARED STV_DEFAULT"
__nv_reservedSMEM_offset_0_alias:
	.zero		0
	.zero		64


//--------------------- .nv.constant0._Z10testKerneli --------------------------
	.section	.nv.constant0._Z10testKerneli,"a",@progbits
	.sectionflags	@""
	.align	4
.nv.constant0._Z10testKerneli:
	.zero		900


//--------------------- SYMBOLS --------------------------

	.type		.nv.reservedSmem.offset0,@object
	.size		.nv.reservedSmem.offset0,0x4
	.type		vprintf,@function
